//
// Generated by NVIDIA NVVM Compiler
//
// Compiler Build ID: CL-36424714
// Cuda compilation tools, release 13.0, V13.0.88
// Based on NVVM 20.0.0
//

.version 9.0
.target sm_100
.address_size 64

	// .globl	_Z13odd_even_sortPii

.visible .entry _Z13odd_even_sortPii(
	.param .u64 .ptr .align 1 _Z13odd_even_sortPii_param_0,
	.param .u32 _Z13odd_even_sortPii_param_1
)
{
	.reg .pred 	%p<25>;
	.reg .b32 	%r<35>;
	.reg .b64 	%rd<5>;

	ld.param.u64 	%rd2, [_Z13odd_even_sortPii_param_0];
	ld.param.u32 	%r24, [_Z13odd_even_sortPii_param_1];
	setp.lt.s32 	%p3, %r24, 1;
	@%p3 bra 	$L__BB0_26;
	cvta.to.global.u64 	%rd3, %rd2;
	mov.u32 	%r26, %tid.x;
	and.b32  	%r28, %r26, 1;
	setp.eq.b32 	%p4, %r28, 1;
	add.s32 	%r29, %r24, -1;
	setp.lt.u32 	%p5, %r26, %r29;
	and.pred  	%p1, %p4, %p5;
	mul.wide.u32 	%rd4, %r26, 4;
	add.s64 	%rd1, %rd3, %rd4;
	setp.eq.s32 	%p6, %r28, 0;
	and.pred  	%p2, %p6, %p5;
	and.b32  	%r1, %r24, 3;
	setp.lt.u32 	%p7, %r24, 4;
	mov.b32 	%r34, 0;
	@%p7 bra 	$L__BB0_16;
	and.b32  	%r34, %r24, 2147483644;
	neg.s32 	%r31, %r34;
	not.pred 	%p8, %p2;
$L__BB0_3:
	@%p8 bra 	$L__BB0_6;
	ld.global.u32 	%r5, [%rd1];
	ld.global.u32 	%r6, [%rd1+4];
	setp.le.s32 	%p9, %r5, %r6;
	@%p9 bra 	$L__BB0_6;
	st.global.u32 	[%rd1], %r6;
	st.global.u32 	[%rd1+4], %r5;
$L__BB0_6:
	bar.sync 	0;
	not.pred 	%p10, %p1;
	@%p10 bra 	$L__BB0_9;
	ld.global.u32 	%r7, [%rd1];
	ld.global.u32 	%r8, [%rd1+4];
	setp.le.s32 	%p11, %r7, %r8;
	@%p11 bra 	$L__BB0_9;
	st.global.u32 	[%rd1], %r8;
	st.global.u32 	[%rd1+4], %r7;
$L__BB0_9:
	bar.sync 	0;
	@%p8 bra 	$L__BB0_12;
	ld.global.u32 	%r9, [%rd1];
	ld.global.u32 	%r10, [%rd1+4];
	setp.le.s32 	%p13, %r9, %r10;
	@%p13 bra 	$L__BB0_12;
	st.global.u32 	[%rd1], %r10;
	st.global.u32 	[%rd1+4], %r9;
$L__BB0_12:
	bar.sync 	0;
	@%p10 bra 	$L__BB0_15;
	ld.global.u32 	%r11, [%rd1];
	ld.global.u32 	%r12, [%rd1+4];
	setp.le.s32 	%p15, %r11, %r12;
	@%p15 bra 	$L__BB0_15;
	st.global.u32 	[%rd1], %r12;
	st.global.u32 	[%rd1+4], %r11;
$L__BB0_15:
	bar.sync 	0;
	add.s32 	%r31, %r31, 4;
	setp.ne.s32 	%p16, %r31, 0;
	@%p16 bra 	$L__BB0_3;
$L__BB0_16:
	setp.eq.s32 	%p17, %r1, 0;
	@%p17 bra 	$L__BB0_26;
	neg.s32 	%r33, %r1;
	not.pred 	%p22, %p2;
	not.pred 	%p20, %p1;
$L__BB0_18:
	.pragma "nounroll";
	and.b32  	%r30, %r34, 1;
	setp.eq.b32 	%p18, %r30, 1;
	not.pred 	%p19, %p18;
	@%p19 bra 	$L__BB0_22;
	@%p20 bra 	$L__BB0_25;
	ld.global.u32 	%r18, [%rd1];
	ld.global.u32 	%r19, [%rd1+4];
	setp.le.s32 	%p21, %r18, %r19;
	@%p21 bra 	$L__BB0_25;
	st.global.u32 	[%rd1], %r19;
	st.global.u32 	[%rd1+4], %r18;
	bra.uni 	$L__BB0_25;
$L__BB0_22:
	@%p22 bra 	$L__BB0_25;
	ld.global.u32 	%r20, [%rd1];
	ld.global.u32 	%r21, [%rd1+4];
	setp.le.s32 	%p23, %r20, %r21;
	@%p23 bra 	$L__BB0_25;
	st.global.u32 	[%rd1], %r21;
	st.global.u32 	[%rd1+4], %r20;
$L__BB0_25:
	bar.sync 	0;
	add.s32 	%r34, %r34, 1;
	add.s32 	%r33, %r33, 1;
	setp.ne.s32 	%p24, %r33, 0;
	@%p24 bra 	$L__BB0_18;
$L__BB0_26:
	ret;

}


// ===== COMPILED SASS (sm_100) =====

	.target	sm_100

	.elftype	@"ET_EXEC"


//--------------------- .note.nv.tkinfo           --------------------------
	.section	.note.nv.tkinfo,"",@"SHT_NOTE"
	.sectionflags	@"SHF_NOTE_NV_TKINFO"
	.tkinfo
        /*0018*/ 	.word	0x00000002
        /*0030*/ 	.string	""
        /*0030*/ 	.string	"ptxas"
        /*0030*/ 	.string	"Cuda compilation tools, release 13.0, V13.0.88"
        /*0030*/ 	.string	"Build cuda_13.0.r13.0/compiler.36424714_0"
        /*0030*/ 	.string	"-arch sm_100 -m 64 "



//--------------------- .note.nv.cuinfo           --------------------------
	.section	.note.nv.cuinfo,"",@"SHT_NOTE"
	.sectionflags	@"SHF_NOTE_NV_CUINFO"
        /*0018*/ 	.short	0x0002
        /*001a*/ 	.short	0x0064
        /*001c*/ 	.short	0x0082
	.zero		2


//--------------------- .nv.info                  --------------------------
	.section	.nv.info,"",@"SHT_CUDA_INFO"
	.align	4


	//----- nvinfo : EIATTR_REGCOUNT
	.align		4
        /*0000*/ 	.byte	0x04, 0x2f
        /*0002*/ 	.short	(.L_1 - .L_0)
	.align		4
.L_0:
        /*0004*/ 	.word	index@(_Z13odd_even_sortPii)
        /*0008*/ 	.word	0x0000000a


	//----- nvinfo : EIATTR_FRAME_SIZE
	.align		4
.L_1:
        /*000c*/ 	.byte	0x04, 0x11
        /*000e*/ 	.short	(.L_3 - .L_2)
	.align		4
.L_2:
        /*0010*/ 	.word	index@(_Z13odd_even_sortPii)
        /*0014*/ 	.word	0x00000000


	//----- nvinfo : EIATTR_MIN_STACK_SIZE
	.align		4
.L_3:
        /*0018*/ 	.byte	0x04, 0x12
        /*001a*/ 	.short	(.L_5 - .L_4)
	.align		4
.L_4:
        /*001c*/ 	.word	index@(_Z13odd_even_sortPii)
        /*0020*/ 	.word	0x00000000
.L_5:


//--------------------- .nv.compat                --------------------------
	.section	.nv.compat,"",@"SHT_CUDA_COMPAT_INFO"
	.align	4
        /*0000*/ 	.byte	0x02, 0x09, 0x00, 0x00, 0x02, 0x02, 0x01, 0x00, 0x02, 0x05, 0x05, 0x00, 0x03, 0x07, 0x01, 0x01
        /*0010*/ 	.byte	0x02, 0x03, 0x00, 0x00, 0x02, 0x06, 0x01, 0x00, 0x04, 0x0b, 0x08, 0x00, 0x09, 0x00, 0x00, 0x00
        /*0020*/ 	.byte	0x00, 0x00, 0x00, 0x00


//--------------------- .nv.info._Z13odd_even_sortPii --------------------------
	.section	.nv.info._Z13odd_even_sortPii,"",@"SHT_CUDA_INFO"
	.sectionflags	@""
	.align	4


	//----- nvinfo : EIATTR_CUDA_API_VERSION
	.align		4
        /*0000*/ 	.byte	0x04, 0x37
        /*0002*/ 	.short	(.L_7 - .L_6)
.L_6:
        /*0004*/ 	.word	0x00000082


	//----- nvinfo : EIATTR_KPARAM_INFO
	.align		4
.L_7:
        /*0008*/ 	.byte	0x04, 0x17
        /*000a*/ 	.short	(.L_9 - .L_8)
.L_8:
        /*000c*/ 	.word	0x00000000
        /*0010*/ 	.short	0x0001
        /*0012*/ 	.short	0x0008
        /*0014*/ 	.byte	0x00, 0xf0, 0x11, 0x00


	//----- nvinfo : EIATTR_KPARAM_INFO
	.align		4
.L_9:
        /*0018*/ 	.byte	0x04, 0x17
        /*001a*/ 	.short	(.L_11 - .L_10)
.L_10:
        /*001c*/ 	.word	0x00000000
        /*0020*/ 	.short	0x0000
        /*0022*/ 	.short	0x0000
        /*0024*/ 	.byte	0x00, 0xf5, 0x21, 0x00


	//----- nvinfo : EIATTR_SPARSE_MMA_MASK
	.align		4
.L_11:
        /*0028*/ 	.byte	0x03, 0x50
        /*002a*/ 	.short	0x0000


	//----- nvinfo : EIATTR_MAXREG_COUNT
	.align		4
        /*002c*/ 	.byte	0x03, 0x1b
        /*002e*/ 	.short	0x00ff


	//----- nvinfo : EIATTR_NUM_BARRIERS
	.align		4
        /*0030*/ 	.byte	0x02, 0x4c
        /*0032*/ 	.byte	0x01
	.zero		1


	//----- nvinfo : EIATTR_MERCURY_ISA_VERSION
	.align		4
        /*0034*/ 	.byte	0x03, 0x5f
        /*0036*/ 	.short	0x0101


	//----- nvinfo : EIATTR_VRC_CTA_INIT_COUNT
	.align		4
        /*0038*/ 	.byte	0x02, 0x4a
	.zero		1
	.zero		1


	//----- nvinfo : EIATTR_EXIT_INSTR_OFFSETS
	.align		4
        /*003c*/ 	.byte	0x04, 0x1c
        /*003e*/ 	.short	(.L_13 - .L_12)


	//   ....[0]....
.L_12:
        /*0040*/ 	.word	0x00000030


	//   ....[1]....
        /*0044*/ 	.word	0x000003b0


	//   ....[2]....
        /*0048*/ 	.word	0x00000550


	//----- nvinfo : EIATTR_CRS_STACK_SIZE
	.align		4
.L_13:
        /*004c*/ 	.byte	0x04, 0x1e
        /*004e*/ 	.short	(.L_15 - .L_14)
.L_14:
        /*0050*/ 	.word	0x00000000


	//----- nvinfo : EIATTR_CBANK_PARAM_SIZE
	.align		4
.L_15:
        /*0054*/ 	.byte	0x03, 0x19
        /*0056*/ 	.short	0x000c


	//----- nvinfo : EIATTR_PARAM_CBANK
	.align		4
        /*0058*/ 	.byte	0x04, 0x0a
        /*005a*/ 	.short	(.L_17 - .L_16)
	.align		4
.L_16:
        /*005c*/ 	.word	index@(.nv.constant0._Z13odd_even_sortPii)
        /*0060*/ 	.short	0x0380
        /*0062*/ 	.short	0x000c


	//----- nvinfo : EIATTR_SW_WAR
	.align		4
.L_17:
        /*0064*/ 	.byte	0x04, 0x36
        /*0066*/ 	.short	(.L_19 - .L_18)
.L_18:
        /*0068*/ 	.word	0x00000008
.L_19:


//--------------------- .nv.callgraph             --------------------------
	.section	.nv.callgraph,"",@"SHT_CUDA_CALLGRAPH"
	.align	4
	.sectionentsize	8
	.align		4
        /*0000*/ 	.word	0x00000000
	.align		4
        /*0004*/ 	.word	0xffffffff
	.align		4
        /*0008*/ 	.word	0x00000000
	.align		4
        /*000c*/ 	.word	0xfffffffe
	.align		4
        /*0010*/ 	.word	0x00000000
	.align		4
        /*0014*/ 	.word	0xfffffffd
	.align		4
        /*0018*/ 	.word	0x00000000
	.align		4
        /*001c*/ 	.word	0xfffffffc


//--------------------- .text._Z13odd_even_sortPii --------------------------
	.section	.text._Z13odd_even_sortPii,"ax",@progbits
	.align	128
        .global         _Z13odd_even_sortPii
        .type           _Z13odd_even_sortPii,@function
        .size           _Z13odd_even_sortPii,(.L_x_15 - _Z13odd_even_sortPii)
        .other          _Z13odd_even_sortPii,@"STO_CUDA_ENTRY STV_DEFAULT"
_Z13odd_even_sortPii:
.text._Z13odd_even_sortPii:
[----:B------:R-:W-:Y:S08]  /*0000*/  LDC R1, c[0x0][0x37c] ;  /* 0x0000df00ff017b82 */ /* 0x000ff00000000800 */
[----:B------:R-:W0:Y:S02]  /*0010*/  LDC R6, c[0x0][0x388] ;  /* 0x0000e200ff067b82 */ /* 0x000e240000000800 */
[----:B0-----:R-:W-:-:S13]  /*0020*/  ISETP.GE.AND P0, PT, R6, 0x1, PT ;  /* 0x000000010600780c */ /* 0x001fda0003f06270 */
[----:B------:R-:W-:Y:S05]  /*0030*/  @!P0 EXIT ;  /* 0x000000000000894d */ /* 0x000fea0003800000 */
[----:B------:R-:W0:Y:S01]  /*0040*/  S2R R5, SR_TID.X ;  /* 0x0000000000057919 */ /* 0x000e220000002100 */
[----:B------:R-:W1:Y:S01]  /*0050*/  LDC.64 R2, c[0x0][0x380] ;  /* 0x0000e000ff027b82 */ /* 0x000e620000000a00 */
[C---:B------:R-:W-:Y:S01]  /*0060*/  ISETP.GE.U32.AND P2, PT, R6.reuse, 0x4, PT ;  /* 0x000000040600780c */ /* 0x040fe20003f46070 */
[----:B------:R-:W-:Y:S01]  /*0070*/  VIADD R0, R6, 0xffffffff ;  /* 0xffffffff06007836 */ /* 0x000fe20000000000 */
[----:B------:R-:W2:Y:S04]  /*0080*/  LDCU.64 UR4, c[0x0][0x358] ;  /* 0x00006b00ff0477ac */ /* 0x000ea80008000a00 */
[C---:B0-----:R-:W-:Y:S01]  /*0090*/  ISETP.GE.U32.AND P0, PT, R5.reuse, R0, PT ;  /* 0x000000000500720c */ /* 0x041fe20003f06070 */
[C---:B-1----:R-:W-:Y:S01]  /*00a0*/  IMAD.WIDE.U32 R2, R5.reuse, 0x4, R2 ;  /* 0x0000000405027825 */ /* 0x042fe200078e0002 */
[----:B------:R-:W-:-:S04]  /*00b0*/  LOP3.LUT P1, R4, R5, 0x1, RZ, 0xc0, !PT ;  /* 0x0000000105047812 */ /* 0x000fc8000782c0ff */
[----:B------:R-:W-:Y:S01]  /*00c0*/  ISETP.EQ.U32.AND P0, PT, R4, 0x1, !P0 ;  /* 0x000000010400780c */ /* 0x000fe20004702070 */
[----:B------:R-:W-:Y:S01]  /*00d0*/  IMAD.MOV.U32 R4, RZ, RZ, RZ ;  /* 0x000000ffff047224 */ /* 0x000fe200078e00ff */
[----:B------:R-:W-:Y:S02]  /*00e0*/  ISETP.LT.U32.AND P1, PT, R5, R0, !P1 ;  /* 0x000000000500720c */ /* 0x000fe40004f21070 */
[----:B------:R-:W-:Y:S01]  /*00f0*/  LOP3.LUT R0, R6, 0x3, RZ, 0xc0, !PT ;  /* 0x0000000306007812 */ /* 0x000fe200078ec0ff */
[----:B--2---:R-:W-:Y:S10]  /*0100*/  @!P2 BRA `(.L_x_0) ;  /* 0x0000000000a4a947 */ /* 0x004ff40003800000 */
[----:B------:R-:W-:-:S05]  /*0110*/  LOP3.LUT R4, R6, 0x7ffffffc, RZ, 0xc0, !PT ;  /* 0x7ffffffc06047812 */ /* 0x000fca00078ec0ff */
[----:B------:R-:W-:-:S07]  /*0120*/  IMAD.MOV R7, RZ, RZ, -R4 ;  /* 0x000000ffff077224 */ /* 0x000fce00078e0a04 */
.L_x_9:
[----:B------:R-:W-:Y:S04]  /*0130*/  BSSY.RECONVERGENT B0, `(.L_x_1) ;  /* 0x0000007000007945 */ /* 0x000fe80003800200 */
[----:B0123--:R-:W-:Y:S05]  /*0140*/  @!P1 BRA `(.L_x_2) ;  /* 0x0000000000149947 */ /* 0x00ffea0003800000 */
[----:B------:R-:W2:Y:S04]  /*0150*/  LDG.E R5, desc[UR4][R2.64] ;  /* 0x0000000402057981 */ /* 0x000ea8000c1e1900 */
[----:B------:R-:W2:Y:S02]  /*0160*/  LDG.E R6, desc[UR4][R2.64+0x4] ;  /* 0x0000040402067981 */ /* 0x000ea4000c1e1900 */
[----:B--2---:R-:W-:-:S13]  /*0170*/  ISETP.GT.AND P2, PT, R5, R6, PT ;  /* 0x000000060500720c */ /* 0x004fda0003f44270 */
[----:B------:R0:W-:Y:S04]  /*0180*/  @P2 STG.E desc[UR4][R2.64], R6 ;  /* 0x0000000602002986 */ /* 0x0001e8000c101904 */
[----:B------:R0:W-:Y:S02]  /*0190*/  @P2 STG.E desc[UR4][R2.64+0x4], R5 ;  /* 0x0000040502002986 */ /* 0x0001e4000c101904 */
.L_x_2:
[----:B------:R-:W-:Y:S05]  /*01a0*/  BSYNC.RECONVERGENT B0 ;  /* 0x0000000000007941 */ /* 0x000fea0003800200 */
.L_x_1:
[----:B------:R-:W-:Y:S06]  /*01b0*/  BAR.SYNC.DEFER_BLOCKING 0x0 ;  /* 0x0000000000007b1d */ /* 0x000fec0000010000 */
[----:B------:R-:W-:Y:S04]  /*01c0*/  BSSY.RECONVERGENT B0, `(.L_x_3) ;  /* 0x0000007000007945 */ /* 0x000fe80003800200 */
[----:B------:R-:W-:Y:S05]  /*01d0*/  @!P0 BRA `(.L_x_4) ;  /* 0x0000000000148947 */ /* 0x000fea0003800000 */
[----:B0-----:R-:W2:Y:S04]  /*01e0*/  LDG.E R5, desc[UR4][R2.64] ;  /* 0x0000000402057981 */ /* 0x001ea8000c1e1900 */
[----:B------:R-:W2:Y:S02]  /*01f0*/  LDG.E R6, desc[UR4][R2.64+0x4] ;  /* 0x0000040402067981 */ /* 0x000ea4000c1e1900 */
[----:B--2---:R-:W-:-:S13]  /*0200*/  ISETP.GT.AND P2, PT, R5, R6, PT ;  /* 0x000000060500720c */ /* 0x004fda0003f44270 */
[----:B------:R1:W-:Y:S04]  /*0210*/  @P2 STG.E desc[UR4][R2.64], R6 ;  /* 0x0000000602002986 */ /* 0x0003e8000c101904 */
[----:B------:R1:W-:Y:S02]  /*0220*/  @P2 STG.E desc[UR4][R2.64+0x4], R5 ;  /* 0x0000040502002986 */ /* 0x0003e4000c101904 */
.L_x_4:
[----:B------:R-:W-:Y:S05]  /*0230*/  BSYNC.RECONVERGENT B0 ;  /* 0x0000000000007941 */ /* 0x000fea0003800200 */
.L_x_3:
[----:B------:R-:W-:Y:S06]  /*0240*/  BAR.SYNC.DEFER_BLOCKING 0x0 ;  /* 0x0000000000007b1d */ /* 0x000fec0000010000 */
[----:B------:R-:W-:Y:S04]  /*0250*/  BSSY.RECONVERGENT B0, `(.L_x_5) ;  /* 0x0000007000007945 */ /* 0x000fe80003800200 */
[----:B------:R-:W-:Y:S05]  /*0260*/  @!P1 BRA `(.L_x_6) ;  /* 0x0000000000149947 */ /* 0x000fea0003800000 */
[----:B01----:R-:W2:Y:S04]  /*0270*/  LDG.E R5, desc[UR4][R2.64] ;  /* 0x0000000402057981 */ /* 0x003ea8000c1e1900 */
[----:B------:R-:W2:Y:S02]  /*0280*/  LDG.E R6, desc[UR4][R2.64+0x4] ;  /* 0x0000040402067981 */ /* 0x000ea4000c1e1900 */
[----:B--2---:R-:W-:-:S13]  /*0290*/  ISETP.GT.AND P2, PT, R5, R6, PT ;  /* 0x000000060500720c */ /* 0x004fda0003f44270 */
[----:B------:R2:W-:Y:S04]  /*02a0*/  @P2 STG.E desc[UR4][R2.64], R6 ;  /* 0x0000000602002986 */ /* 0x0005e8000c101904 */
[----:B------:R2:W-:Y:S02]  /*02b0*/  @P2 STG.E desc[UR4][R2.64+0x4], R5 ;  /* 0x0000040502002986 */ /* 0x0005e4000c101904 */
.L_x_6:
[----:B------:R-:W-:Y:S05]  /*02c0*/  BSYNC.RECONVERGENT B0 ;  /* 0x0000000000007941 */ /* 0x000fea0003800200 */
.L_x_5:
[----:B------:R-:W-:Y:S01]  /*02d0*/  VIADD R7, R7, 0x4 ;  /* 0x0000000407077836 */ /* 0x000fe20000000000 */
[----:B------:R-:W-:Y:S04]  /*02e0*/  BAR.SYNC.DEFER_BLOCKING 0x0 ;  /* 0x0000000000007b1d */ /* 0x000fe80000010000 */
[----:B------:R-:W-:Y:S02]  /*02f0*/  ISETP.NE.AND P3, PT, R7, RZ, PT ;  /* 0x000000ff0700720c */ /* 0x000fe40003f65270 */
[----:B------:R-:W-:Y:S04]  /*0300*/  BSSY.RECONVERGENT B0, `(.L_x_7) ;  /* 0x0000007000007945 */ /* 0x000fe80003800200 */
[----:B------:R-:W-:Y:S07]  /*0310*/  @!P0 BRA `(.L_x_8) ;  /* 0x0000000000148947 */ /* 0x000fee0003800000 */
[----:B012---:R-:W2:Y:S04]  /*0320*/  LDG.E R5, desc[UR4][R2.64] ;  /* 0x0000000402057981 */ /* 0x007ea8000c1e1900 */
[----:B------:R-:W2:Y:S02]  /*0330*/  LDG.E R6, desc[UR4][R2.64+0x4] ;  /* 0x0000040402067981 */ /* 0x000ea4000c1e1900 */
[----:B--2---:R-:W-:-:S13]  /*0340*/  ISETP.GT.AND P2, PT, R5, R6, PT ;  /* 0x000000060500720c */ /* 0x004fda0003f44270 */
[----:B------:R3:W-:Y:S04]  /*0350*/  @P2 STG.E desc[UR4][R2.64], R6 ;  /* 0x0000000602002986 */ /* 0x0007e8000c101904 */
[----:B------:R3:W-:Y:S02]  /*0360*/  @P2 STG.E desc[UR4][R2.64+0x4], R5 ;  /* 0x0000040502002986 */ /* 0x0007e4000c101904 */
.L_x_8:
[----:B------:R-:W-:Y:S05]  /*0370*/  BSYNC.RECONVERGENT B0 ;  /* 0x0000000000007941 */ /* 0x000fea0003800200 */
.L_x_7:
[----:B------:R-:W-:Y:S06]  /*0380*/  BAR.SYNC.DEFER_BLOCKING 0x0 ;  /* 0x0000000000007b1d */ /* 0x000fec0000010000 */
[----:B------:R-:W-:Y:S05]  /*0390*/  @P3 BRA `(.L_x_9) ;  /* 0xfffffffc00643947 */ /* 0x000fea000383ffff */
.L_x_0:
[----:B------:R-:W-:-:S13]  /*03a0*/  ISETP.NE.AND P2, PT, R0, RZ, PT ;  /* 0x000000ff0000720c */ /* 0x000fda0003f45270 */
[----:B------:R-:W-:Y:S05]  /*03b0*/  @!P2 EXIT ;  /* 0x000000000000a94d */ /* 0x000fea0003800000 */
[----:B------:R-:W-:-:S07]  /*03c0*/  IMAD.MOV R0, RZ, RZ, -R0 ;  /* 0x000000ffff007224 */ /* 0x000fce00078e0a00 */
.L_x_13:
[----:B0123--:R-:W-:Y:S01]  /*03d0*/  LOP3.LUT R5, R4, 0x1, RZ, 0xc0, !PT ;  /* 0x0000000104057812 */ /* 0x00ffe200078ec0ff */
[----:B------:R-:W-:Y:S01]  /*03e0*/  VIADD R0, R0, 0x1 ;  /* 0x0000000100007836 */ /* 0x000fe20000000000 */
[----:B------:R-:W-:Y:S02]  /*03f0*/  BSSY.RECONVERGENT B0, `(.L_x_10) ;  /* 0x0000012000007945 */ /* 0x000fe40003800200 */
[----:B------:R-:W-:Y:S02]  /*0400*/  ISETP.NE.U32.AND P3, PT, R5, 0x1, PT ;  /* 0x000000010500780c */ /* 0x000fe40003f65070 */
[----:B------:R-:W-:-:S11]  /*0410*/  ISETP.NE.AND P2, PT, R0, RZ, PT ;  /* 0x000000ff0000720c */ /* 0x000fd60003f45270 */
[----:B------:R-:W-:Y:S05]  /*0420*/  @P3 BRA `(.L_x_11) ;  /* 0x0000000000203947 */ /* 0x000fea0003800000 */
[----:B------:R-:W-:Y:S05]  /*0430*/  @!P0 BRA `(.L_x_12) ;  /* 0x0000000000348947 */ /* 0x000fea0003800000 */
[----:B------:R-:W2:Y:S04]  /*0440*/  LDG.E R5, desc[UR4][R2.64] ;  /* 0x0000000402057981 */ /* 0x000ea8000c1e1900 */
[----:B------:R-:W2:Y:S02]  /*0450*/  LDG.E R6, desc[UR4][R2.64+0x4] ;  /* 0x0000040402067981 */ /* 0x000ea4000c1e1900 */
[----:B--2---:R-:W-:-:S13]  /*0460*/  ISETP.GT.AND P3, PT, R5, R6, PT ;  /* 0x000000060500720c */ /* 0x004fda0003f64270 */
[----:B------:R-:W-:Y:S05]  /*0470*/  @!P3 BRA `(.L_x_12) ;  /* 0x000000000024b947 */ /* 0x000fea0003800000 */
[----:B------:R0:W-:Y:S04]  /*0480*/  STG.E desc[UR4][R2.64], R6 ;  /* 0x0000000602007986 */ /* 0x0001e8000c101904 */
[----:B------:R0:W-:Y:S01]  /*0490*/  STG.E desc[UR4][R2.64+0x4], R5 ;  /* 0x0000040502007986 */ /* 0x0001e2000c101904 */
[----:B------:R-:W-:Y:S05]  /*04a0*/  BRA `(.L_x_12) ;  /* 0x0000000000187947 */ /* 0x000fea0003800000 */
.L_x_11:
[----:B------:R-:W-:Y:S05]  /*04b0*/  @!P1 BRA `(.L_x_12) ;  /* 0x0000000000149947 */ /* 0x000fea0003800000 */
[----:B------:R-:W2:Y:S04]  /*04c0*/  LDG.E R5, desc[UR4][R2.64] ;  /* 0x0000000402057981 */ /* 0x000ea8000c1e1900 */
[----:B------:R-:W2:Y:S02]  /*04d0*/  LDG.E R6, desc[UR4][R2.64+0x4] ;  /* 0x0000040402067981 */ /* 0x000ea4000c1e1900 */
[----:B--2---:R-:W-:-:S13]  /*04e0*/  ISETP.GT.AND P3, PT, R5, R6, PT ;  /* 0x000000060500720c */ /* 0x004fda0003f64270 */
[----:B------:R1:W-:Y:S04]  /*04f0*/  @P3 STG.E desc[UR4][R2.64], R6 ;  /* 0x0000000602003986 */ /* 0x0003e8000c101904 */
[----:B------:R1:W-:Y:S02]  /*0500*/  @P3 STG.E desc[UR4][R2.64+0x4], R5 ;  /* 0x0000040502003986 */ /* 0x0003e4000c101904 */
.L_x_12:
[----:B------:R-:W-:Y:S05]  /*0510*/  BSYNC.RECONVERGENT B0 ;  /* 0x0000000000007941 */ /* 0x000fea0003800200 */
.L_x_10:
[----:B------:R-:W-:Y:S01]  /*0520*/  BAR.SYNC.DEFER_BLOCKING 0x0 ;  /* 0x0000000000007b1d */ /* 0x000fe20000010000 */
[----:B------:R-:W-:-:S05]  /*0530*/  VIADD R4, R4, 0x1 ;  /* 0x0000000104047836 */ /* 0x000fca0000000000 */
[----:B------:R-:W-:Y:S05]  /*0540*/  @P2 BRA `(.L_x_13) ;  /* 0xfffffffc00a02947 */ /* 0x000fea000383ffff */
[----:B------:R-:W-:Y:S05]  /*0550*/  EXIT ;  /* 0x000000000000794d */ /* 0x000fea0003800000 */
.L_x_14:
[----:B------:R-:W-:-:S00]  /*0560*/  BRA `(.L_x_14) ;  /* 0xfffffffc00fc7947 */ /* 0x000fc0000383ffff */
[----:B------:R-:W-:-:S00]  /*0570*/  NOP ;  /* 0x0000000000007918 */ /* 0x000fc00000000000 */
        /* <DEDUP_REMOVED lines=8> */
.L_x_15:


//--------------------- .nv.shared.reserved.0     --------------------------
	.section	.nv.shared.reserved.0,"aw",@nobits
	.weak		__nv_reservedSMEM_offset_0_alias
	.size		__nv_reservedSMEM_offset_0_alias, 0, 64
	.other		__nv_reservedSMEM_offset_0_alias,@"STO_CUDA_RESERVED_SHARED STV_DEFAULT"
__nv_reservedSMEM_offset_0_alias:
	.zero		0
	.zero		64


//--------------------- .nv.constant0._Z13odd_even_sortPii --------------------------
	.section	.nv.constant0._Z13odd_even_sortPii,"a",@progbits
	.sectionflags	@""
	.align	4
.nv.constant0._Z13odd_even_sortPii:
	.zero		908


//--------------------- SYMBOLS --------------------------

	.type		.nv.reservedSmem.offset0,@object
	.size		.nv.reservedSmem.offset0,0x4
